//
// Generated by NVIDIA NVVM Compiler
//
// Compiler Build ID: CL-36424714
// Cuda compilation tools, release 13.0, V13.0.88
// Based on NVVM 20.0.0
//

.version 9.0
.target sm_100
.address_size 64


.entry _Z12sumOfSquaresPiS_Pl(
	.param .u64 .ptr .align 1 _Z12sumOfSquaresPiS_Pl_param_0,
	.param .u64 .ptr .align 1 _Z12sumOfSquaresPiS_Pl_param_1,
	.param .u64 .ptr .align 1 _Z12sumOfSquaresPiS_Pl_param_2
)
{
	.reg .pred 	%p<2>;
	.reg .b32 	%r<71>;
	.reg .b64 	%rd<15>;

	ld.param.u64 	%rd8, [_Z12sumOfSquaresPiS_Pl_param_0];
	ld.param.u64 	%rd5, [_Z12sumOfSquaresPiS_Pl_param_1];
	ld.param.u64 	%rd6, [_Z12sumOfSquaresPiS_Pl_param_2];
	cvta.to.global.u64 	%rd9, %rd8;
	// begin inline asm
	mov.u64 	%rd7, %clock64;
	// end inline asm
	add.s64 	%rd14, %rd9, 64;
	mov.b32 	%r69, 0;
	mov.u32 	%r70, %r69;
$L__BB0_1:
	ld.global.u32 	%r6, [%rd14+-64];
	mad.lo.s32 	%r7, %r6, %r6, %r70;
	ld.global.u32 	%r8, [%rd14+-60];
	mad.lo.s32 	%r9, %r8, %r8, %r7;
	ld.global.u32 	%r10, [%rd14+-56];
	mad.lo.s32 	%r11, %r10, %r10, %r9;
	ld.global.u32 	%r12, [%rd14+-52];
	mad.lo.s32 	%r13, %r12, %r12, %r11;
	ld.global.u32 	%r14, [%rd14+-48];
	mad.lo.s32 	%r15, %r14, %r14, %r13;
	ld.global.u32 	%r16, [%rd14+-44];
	mad.lo.s32 	%r17, %r16, %r16, %r15;
	ld.global.u32 	%r18, [%rd14+-40];
	mad.lo.s32 	%r19, %r18, %r18, %r17;
	ld.global.u32 	%r20, [%rd14+-36];
	mad.lo.s32 	%r21, %r20, %r20, %r19;
	ld.global.u32 	%r22, [%rd14+-32];
	mad.lo.s32 	%r23, %r22, %r22, %r21;
	ld.global.u32 	%r24, [%rd14+-28];
	mad.lo.s32 	%r25, %r24, %r24, %r23;
	ld.global.u32 	%r26, [%rd14+-24];
	mad.lo.s32 	%r27, %r26, %r26, %r25;
	ld.global.u32 	%r28, [%rd14+-20];
	mad.lo.s32 	%r29, %r28, %r28, %r27;
	ld.global.u32 	%r30, [%rd14+-16];
	mad.lo.s32 	%r31, %r30, %r30, %r29;
	ld.global.u32 	%r32, [%rd14+-12];
	mad.lo.s32 	%r33, %r32, %r32, %r31;
	ld.global.u32 	%r34, [%rd14+-8];
	mad.lo.s32 	%r35, %r34, %r34, %r33;
	ld.global.u32 	%r36, [%rd14+-4];
	mad.lo.s32 	%r37, %r36, %r36, %r35;
	ld.global.u32 	%r38, [%rd14];
	mad.lo.s32 	%r39, %r38, %r38, %r37;
	ld.global.u32 	%r40, [%rd14+4];
	mad.lo.s32 	%r41, %r40, %r40, %r39;
	ld.global.u32 	%r42, [%rd14+8];
	mad.lo.s32 	%r43, %r42, %r42, %r41;
	ld.global.u32 	%r44, [%rd14+12];
	mad.lo.s32 	%r45, %r44, %r44, %r43;
	ld.global.u32 	%r46, [%rd14+16];
	mad.lo.s32 	%r47, %r46, %r46, %r45;
	ld.global.u32 	%r48, [%rd14+20];
	mad.lo.s32 	%r49, %r48, %r48, %r47;
	ld.global.u32 	%r50, [%rd14+24];
	mad.lo.s32 	%r51, %r50, %r50, %r49;
	ld.global.u32 	%r52, [%rd14+28];
	mad.lo.s32 	%r53, %r52, %r52, %r51;
	ld.global.u32 	%r54, [%rd14+32];
	mad.lo.s32 	%r55, %r54, %r54, %r53;
	ld.global.u32 	%r56, [%rd14+36];
	mad.lo.s32 	%r57, %r56, %r56, %r55;
	ld.global.u32 	%r58, [%rd14+40];
	mad.lo.s32 	%r59, %r58, %r58, %r57;
	ld.global.u32 	%r60, [%rd14+44];
	mad.lo.s32 	%r61, %r60, %r60, %r59;
	ld.global.u32 	%r62, [%rd14+48];
	mad.lo.s32 	%r63, %r62, %r62, %r61;
	ld.global.u32 	%r64, [%rd14+52];
	mad.lo.s32 	%r65, %r64, %r64, %r63;
	ld.global.u32 	%r66, [%rd14+56];
	mad.lo.s32 	%r67, %r66, %r66, %r65;
	ld.global.u32 	%r68, [%rd14+60];
	mad.lo.s32 	%r70, %r68, %r68, %r67;
	add.s32 	%r69, %r69, 32;
	add.s64 	%rd14, %rd14, 128;
	setp.ne.s32 	%p1, %r69, 1048576;
	@%p1 bra 	$L__BB0_1;
	cvta.to.global.u64 	%rd11, %rd5;
	cvta.to.global.u64 	%rd12, %rd6;
	st.global.u32 	[%rd11], %r70;
	// begin inline asm
	mov.u64 	%rd10, %clock64;
	// end inline asm
	sub.s64 	%rd13, %rd10, %rd7;
	st.global.u64 	[%rd12], %rd13;
	ret;

}


// ===== COMPILED SASS (sm_100) =====

	.target	sm_100

	.elftype	@"ET_EXEC"


//--------------------- .note.nv.tkinfo           --------------------------
	.section	.note.nv.tkinfo,"",@"SHT_NOTE"
	.sectionflags	@"SHF_NOTE_NV_TKINFO"
	.tkinfo
        /*0018*/ 	.word	0x00000002
        /*0030*/ 	.string	""
        /*0030*/ 	.string	"ptxas"
        /*0030*/ 	.string	"Cuda compilation tools, release 13.0, V13.0.88"
        /*0030*/ 	.string	"Build cuda_13.0.r13.0/compiler.36424714_0"
        /*0030*/ 	.string	"-arch sm_100 -m 64 "



//--------------------- .note.nv.cuinfo           --------------------------
	.section	.note.nv.cuinfo,"",@"SHT_NOTE"
	.sectionflags	@"SHF_NOTE_NV_CUINFO"
        /*0018*/ 	.short	0x0002
        /*001a*/ 	.short	0x0064
        /*001c*/ 	.short	0x0082
	.zero		2


//--------------------- .nv.info                  --------------------------
	.section	.nv.info,"",@"SHT_CUDA_INFO"
	.align	4


	//----- nvinfo : EIATTR_REGCOUNT
	.align		4
        /*0000*/ 	.byte	0x04, 0x2f
        /*0002*/ 	.short	(.L_1 - .L_0)
	.align		4
.L_0:
        /*0004*/ 	.word	index@(_Z12sumOfSquaresPiS_Pl)
        /*0008*/ 	.word	0x0000001e


	//----- nvinfo : EIATTR_FRAME_SIZE
	.align		4
.L_1:
        /*000c*/ 	.byte	0x04, 0x11
        /*000e*/ 	.short	(.L_3 - .L_2)
	.align		4
.L_2:
        /*0010*/ 	.word	index@(_Z12sumOfSquaresPiS_Pl)
        /*0014*/ 	.word	0x00000000


	//----- nvinfo : EIATTR_MIN_STACK_SIZE
	.align		4
.L_3:
        /*0018*/ 	.byte	0x04, 0x12
        /*001a*/ 	.short	(.L_5 - .L_4)
	.align		4
.L_4:
        /*001c*/ 	.word	index@(_Z12sumOfSquaresPiS_Pl)
        /*0020*/ 	.word	0x00000000
.L_5:


//--------------------- .nv.compat                --------------------------
	.section	.nv.compat,"",@"SHT_CUDA_COMPAT_INFO"
	.align	4
        /*0000*/ 	.byte	0x02, 0x09, 0x00, 0x00, 0x02, 0x02, 0x01, 0x00, 0x02, 0x05, 0x05, 0x00, 0x03, 0x07, 0x01, 0x01
        /*0010*/ 	.byte	0x02, 0x03, 0x00, 0x00, 0x02, 0x06, 0x01, 0x00, 0x04, 0x0b, 0x08, 0x00, 0x09, 0x00, 0x00, 0x00
        /*0020*/ 	.byte	0x00, 0x00, 0x00, 0x00


//--------------------- .nv.info._Z12sumOfSquaresPiS_Pl --------------------------
	.section	.nv.info._Z12sumOfSquaresPiS_Pl,"",@"SHT_CUDA_INFO"
	.sectionflags	@""
	.align	4


	//----- nvinfo : EIATTR_CUDA_API_VERSION
	.align		4
        /*0000*/ 	.byte	0x04, 0x37
        /*0002*/ 	.short	(.L_7 - .L_6)
.L_6:
        /*0004*/ 	.word	0x00000082


	//----- nvinfo : EIATTR_KPARAM_INFO
	.align		4
.L_7:
        /*0008*/ 	.byte	0x04, 0x17
        /*000a*/ 	.short	(.L_9 - .L_8)
.L_8:
        /*000c*/ 	.word	0x00000000
        /*0010*/ 	.short	0x0002
        /*0012*/ 	.short	0x0010
        /*0014*/ 	.byte	0x00, 0xf5, 0x21, 0x00


	//----- nvinfo : EIATTR_KPARAM_INFO
	.align		4
.L_9:
        /*0018*/ 	.byte	0x04, 0x17
        /*001a*/ 	.short	(.L_11 - .L_10)
.L_10:
        /*001c*/ 	.word	0x00000000
        /*0020*/ 	.short	0x0001
        /*0022*/ 	.short	0x0008
        /*0024*/ 	.byte	0x00, 0xf5, 0x21, 0x00


	//----- nvinfo : EIATTR_KPARAM_INFO
	.align		4
.L_11:
        /*0028*/ 	.byte	0x04, 0x17
        /*002a*/ 	.short	(.L_13 - .L_12)
.L_12:
        /*002c*/ 	.word	0x00000000
        /*0030*/ 	.short	0x0000
        /*0032*/ 	.short	0x0000
        /*0034*/ 	.byte	0x00, 0xf5, 0x21, 0x00


	//----- nvinfo : EIATTR_SPARSE_MMA_MASK
	.align		4
.L_13:
        /*0038*/ 	.byte	0x03, 0x50
        /*003a*/ 	.short	0x0000


	//----- nvinfo : EIATTR_MAXREG_COUNT
	.align		4
        /*003c*/ 	.byte	0x03, 0x1b
        /*003e*/ 	.short	0x00ff


	//----- nvinfo : EIATTR_MERCURY_ISA_VERSION
	.align		4
        /*0040*/ 	.byte	0x03, 0x5f
        /*0042*/ 	.short	0x0101


	//----- nvinfo : EIATTR_VRC_CTA_INIT_COUNT
	.align		4
        /*0044*/ 	.byte	0x02, 0x4a
	.zero		1
	.zero		1


	//----- nvinfo : EIATTR_EXIT_INSTR_OFFSETS
	.align		4
        /*0048*/ 	.byte	0x04, 0x1c
        /*004a*/ 	.short	(.L_15 - .L_14)


	//   ....[0]....
.L_14:
        /*004c*/ 	.word	0x00000570


	//----- nvinfo : EIATTR_CBANK_PARAM_SIZE
	.align		4
.L_15:
        /*0050*/ 	.byte	0x03, 0x19
        /*0052*/ 	.short	0x0018


	//----- nvinfo : EIATTR_PARAM_CBANK
	.align		4
        /*0054*/ 	.byte	0x04, 0x0a
        /*0056*/ 	.short	(.L_17 - .L_16)
	.align		4
.L_16:
        /*0058*/ 	.word	index@(.nv.constant0._Z12sumOfSquaresPiS_Pl)
        /*005c*/ 	.short	0x0380
        /*005e*/ 	.short	0x0018


	//----- nvinfo : EIATTR_SW_WAR
	.align		4
.L_17:
        /*0060*/ 	.byte	0x04, 0x36
        /*0062*/ 	.short	(.L_19 - .L_18)
.L_18:
        /*0064*/ 	.word	0x00000008
.L_19:


//--------------------- .nv.callgraph             --------------------------
	.section	.nv.callgraph,"",@"SHT_CUDA_CALLGRAPH"
	.align	4
	.sectionentsize	8
	.align		4
        /*0000*/ 	.word	0x00000000
	.align		4
        /*0004*/ 	.word	0xffffffff
	.align		4
        /*0008*/ 	.word	0x00000000
	.align		4
        /*000c*/ 	.word	0xfffffffe
	.align		4
        /*0010*/ 	.word	0x00000000
	.align		4
        /*0014*/ 	.word	0xfffffffd
	.align		4
        /*0018*/ 	.word	0x00000000
	.align		4
        /*001c*/ 	.word	0xfffffffc


//--------------------- .text._Z12sumOfSquaresPiS_Pl --------------------------
	.section	.text._Z12sumOfSquaresPiS_Pl,"ax",@progbits
	.align	128
.text._Z12sumOfSquaresPiS_Pl:
        .type           _Z12sumOfSquaresPiS_Pl,@function
        .size           _Z12sumOfSquaresPiS_Pl,(.L_x_2 - _Z12sumOfSquaresPiS_Pl)
        .other          _Z12sumOfSquaresPiS_Pl,@"STO_CUDA_ENTRY STV_DEFAULT"
_Z12sumOfSquaresPiS_Pl:
[----:B------:R-:W-:Y:S01]  /*0000*/  LDC R1, c[0x0][0x37c] ;  /* 0x0000df00ff017b82 */ /* 0x000fe20000000800 */
[----:B------:R-:W0:Y:S01]  /*0010*/  LDCU.64 UR6, c[0x0][0x358] ;  /* 0x00006b00ff0677ac */ /* 0x000e220008000a00 */
[----:B------:R-:W-:Y:S01]  /*0020*/  NOP ;  /* 0x0000000000007918 */ /* 0x000fe20000000000 */
[----:B------:R-:W-:Y:S01]  /*0030*/  CS2R R2, SR_CLOCKLO ;  /* 0x0000000000027805 */ /* 0x000fe20000015000 */
[----:B------:R-:W1:Y:S01]  /*0040*/  LDCU.64 UR4, c[0x0][0x380] ;  /* 0x00007000ff0477ac */ /* 0x000e620008000a00 */
[----:B------:R-:W-:Y:S01]  /*0050*/  HFMA2 R9, -RZ, RZ, 0, 0 ;  /* 0x00000000ff097431 */ /* 0x000fe200000001ff */
[----:B-1----:R-:W-:-:S04]  /*0060*/  UIADD3 UR4, UP0, UPT, UR4, 0x40, URZ ;  /* 0x0000004004047890 */ /* 0x002fc8000ff1e0ff */
[----:B------:R-:W-:Y:S02]  /*0070*/  UIADD3.X UR5, UPT, UPT, URZ, UR5, URZ, UP0, !UPT ;  /* 0x00000005ff057290 */ /* 0x000fe400087fe4ff */
[----:B------:R-:W-:Y:S01]  /*0080*/  MOV R4, UR4 ;  /* 0x0000000400047c02 */ /* 0x000fe20008000f00 */
[----:B------:R-:W-:-:S03]  /*0090*/  UMOV UR4, URZ ;  /* 0x000000ff00047c82 */ /* 0x000fc60008000000 */
[----:B0-----:R-:W-:-:S07]  /*00a0*/  MOV R5, UR5 ;  /* 0x0000000500057c02 */ /* 0x001fce0008000f00 */
.L_x_0:
[----:B------:R-:W2:Y:S04]  /*00b0*/  LDG.E R10, desc[UR6][R4.64+-0x40] ;  /* 0xffffc006040a7981 */ /* 0x000ea8000c1e1900 */
[----:B------:R-:W3:Y:S04]  /*00c0*/  LDG.E R26, desc[UR6][R4.64+-0x3c] ;  /* 0xffffc406041a7981 */ /* 0x000ee8000c1e1900 */
[----:B------:R-:W4:Y:S04]  /*00d0*/  LDG.E R21, desc[UR6][R4.64+-0x38] ;  /* 0xffffc80604157981 */ /* 0x000f28000c1e1900 */
[----:B------:R-:W5:Y:S04]  /*00e0*/  LDG.E R22, desc[UR6][R4.64+-0x34] ;  /* 0xffffcc0604167981 */ /* 0x000f68000c1e1900 */
        /* <DEDUP_REMOVED lines=16> */
[----:B------:R-:W5:Y:S01]  /*01f0*/  LDG.E R11, desc[UR6][R4.64+0x10] ;  /* 0x00001006040b7981 */ /* 0x000f62000c1e1900 */
[----:B--2---:R-:W-:-:S03]  /*0200*/  IMAD R9, R10, R10, R9 ;  /* 0x0000000a0a097224 */ /* 0x004fc600078e0209 */
[----:B------:R-:W2:Y:S01]  /*0210*/  LDG.E R10, desc[UR6][R4.64+0x14] ;  /* 0x00001406040a7981 */ /* 0x000ea2000c1e1900 */
[----:B---3--:R-:W-:-:S03]  /*0220*/  IMAD R26, R26, R26, R9 ;  /* 0x0000001a1a1a7224 */ /* 0x008fc600078e0209 */
[----:B------:R-:W3:Y:S01]  /*0230*/  LDG.E R9, desc[UR6][R4.64+0x18] ;  /* 0x0000180604097981 */ /* 0x000ee2000c1e1900 */
[----:B----4-:R-:W-:-:S03]  /*0240*/  IMAD R27, R21, R21, R26 ;  /* 0x00000015151b7224 */ /* 0x010fc600078e021a */
[----:B------:R-:W4:Y:S01]  /*0250*/  LDG.E R21, desc[UR6][R4.64+0x1c] ;  /* 0x00001c0604157981 */ /* 0x000f22000c1e1900 */
[----:B-----5:R-:W-:-:S03]  /*0260*/  IMAD R26, R22, R22, R27 ;  /* 0x00000016161a7224 */ /* 0x020fc600078e021b */
[----:B------:R-:W5:Y:S01]  /*0270*/  LDG.E R22, desc[UR6][R4.64+0x20] ;  /* 0x0000200604167981 */ /* 0x000f62000c1e1900 */
[----:B------:R-:W-:-:S03]  /*0280*/  IMAD R27, R23, R23, R26 ;  /* 0x00000017171b7224 */ /* 0x000fc600078e021a */
        /* <DEDUP_REMOVED lines=12> */
[----:B------:R0:W5:Y:S01]  /*0350*/  LDG.E R0, desc[UR6][R4.64+0x3c] ;  /* 0x00003c0604007981 */ /* 0x000162000c1e1900 */
[----:B------:R-:W-:Y:S01]  /*0360*/  UIADD3 UR4, UPT, UPT, UR4, 0x20, URZ ;  /* 0x0000002004047890 */ /* 0x000fe2000fffe0ff */
[----:B------:R-:W-:-:S03]  /*0370*/  IMAD R6, R6, R6, R27 ;  /* 0x0000000606067224 */ /* 0x000fc600078e021b */
[----:B------:R-:W-:Y:S01]  /*0380*/  UISETP.NE.AND UP0, UPT, UR4, 0x100000, UPT ;  /* 0x001000000400788c */ /* 0x000fe2000bf05270 */
[----:B------:R-:W-:-:S04]  /*0390*/  IMAD R19, R19, R19, R6 ;  /* 0x0000001313137224 */ /* 0x000fc800078e0206 */
[----:B------:R-:W-:Y:S01]  /*03a0*/  IMAD R18, R18, R18, R19 ;  /* 0x0000001212127224 */ /* 0x000fe200078e0213 */
[----:B0-----:R-:W-:-:S03]  /*03b0*/  IADD3 R4, P0, PT, R4, 0x80, RZ ;  /* 0x0000008004047810 */ /* 0x001fc60007f1e0ff */
[----:B------:R-:W-:Y:S01]  /*03c0*/  IMAD R17, R17, R17, R18 ;  /* 0x0000001111117224 */ /* 0x000fe200078e0212 */
[----:B------:R-:W-:-:S03]  /*03d0*/  IADD3.X R5, PT, PT, RZ, R5, RZ, P0, !PT ;  /* 0x00000005ff057210 */ /* 0x000fc600007fe4ff */
[----:B------:R-:W-:-:S04]  /*03e0*/  IMAD R16, R16, R16, R17 ;  /* 0x0000001010107224 */ /* 0x000fc800078e0211 */
[----:B------:R-:W-:-:S04]  /*03f0*/  IMAD R15, R15, R15, R16 ;  /* 0x0000000f0f0f7224 */ /* 0x000fc800078e0210 */
[----:B------:R-:W-:-:S04]  /*0400*/  IMAD R14, R14, R14, R15 ;  /* 0x0000000e0e0e7224 */ /* 0x000fc800078e020f */
[----:B------:R-:W-:-:S04]  /*0410*/  IMAD R13, R13, R13, R14 ;  /* 0x0000000d0d0d7224 */ /* 0x000fc800078e020e */
[----:B------:R-:W-:-:S04]  /*0420*/  IMAD R12, R12, R12, R13 ;  /* 0x0000000c0c0c7224 */ /* 0x000fc800078e020d */
[----:B------:R-:W-:-:S04]  /*0430*/  IMAD R11, R11, R11, R12 ;  /* 0x0000000b0b0b7224 */ /* 0x000fc800078e020c */
[----:B--2---:R-:W-:-:S04]  /*0440*/  IMAD R10, R10, R10, R11 ;  /* 0x0000000a0a0a7224 */ /* 0x004fc800078e020b */
[----:B---3--:R-:W-:-:S04]  /*0450*/  IMAD R10, R9, R9, R10 ;  /* 0x00000009090a7224 */ /* 0x008fc800078e020a */
[----:B----4-:R-:W-:-:S04]  /*0460*/  IMAD R21, R21, R21, R10 ;  /* 0x0000001515157224 */ /* 0x010fc800078e020a */
[----:B-----5:R-:W-:-:S04]  /*0470*/  IMAD R22, R22, R22, R21 ;  /* 0x0000001616167224 */ /* 0x020fc800078e0215 */
[----:B------:R-:W-:-:S04]  /*0480*/  IMAD R23, R23, R23, R22 ;  /* 0x0000001717177224 */ /* 0x000fc800078e0216 */
[----:B------:R-:W-:-:S04]  /*0490*/  IMAD R24, R24, R24, R23 ;  /* 0x0000001818187224 */ /* 0x000fc800078e0217 */
[----:B------:R-:W-:-:S04]  /*04a0*/  IMAD R25, R25, R25, R24 ;  /* 0x0000001919197224 */ /* 0x000fc800078e0218 */
[----:B------:R-:W-:-:S04]  /*04b0*/  IMAD R25, R20, R20, R25 ;  /* 0x0000001414197224 */ /* 0x000fc800078e0219 */
[----:B------:R-:W-:-:S04]  /*04c0*/  IMAD R8, R8, R8, R25 ;  /* 0x0000000808087224 */ /* 0x000fc800078e0219 */
[----:B------:R-:W-:-:S04]  /*04d0*/  IMAD R7, R7, R7, R8 ;  /* 0x0000000707077224 */ /* 0x000fc800078e0208 */
[----:B------:R-:W-:Y:S01]  /*04e0*/  IMAD R9, R0, R0, R7 ;  /* 0x0000000000097224 */ /* 0x000fe200078e0207 */
[----:B------:R-:W-:Y:S06]  /*04f0*/  BRA.U UP0, `(.L_x_0) ;  /* 0xfffffff900ec7547 */ /* 0x000fec000b83ffff */
[----:B------:R-:W0:Y:S02]  /*0500*/  LDC.64 R4, c[0x0][0x388] ;  /* 0x0000e200ff047b82 */ /* 0x000e240000000a00 */
[----:B0-----:R0:W-:Y:S01]  /*0510*/  STG.E desc[UR6][R4.64], R9 ;  /* 0x0000000904007986 */ /* 0x0011e2000c101906 */
[----:B------:R-:W-:-:S05]  /*0520*/  CS2R R6, SR_CLOCKLO ;  /* 0x0000000000067805 */ /* 0x000fca0000015000 */
[----:B0-----:R-:W0:Y:S01]  /*0530*/  LDC.64 R4, c[0x0][0x390] ;  /* 0x0000e400ff047b82 */ /* 0x001e220000000a00 */
[----:B------:R-:W-:-:S04]  /*0540*/  IADD3 R2, P0, PT, -R2, R6, RZ ;  /* 0x0000000602027210 */ /* 0x000fc80007f1e1ff */
[----:B------:R-:W-:-:S05]  /*0550*/  IADD3.X R3, PT, PT, ~R3, R7, RZ, P0, !PT ;  /* 0x0000000703037210 */ /* 0x000fca00007fe5ff */
[----:B0-----:R-:W-:Y:S01]  /*0560*/  STG.E.64 desc[UR6][R4.64], R2 ;  /* 0x0000000204007986 */ /* 0x001fe2000c101b06 */
[----:B------:R-:W-:Y:S05]  /*0570*/  EXIT ;  /* 0x000000000000794d */ /* 0x000fea0003800000 */
.L_x_1:
[----:B------:R-:W-:-:S00]  /*0580*/  BRA `(.L_x_1) ;  /* 0xfffffffc00fc7947 */ /* 0x000fc0000383ffff */
[----:B------:R-:W-:-:S00]  /*0590*/  NOP ;  /* 0x0000000000007918 */ /* 0x000fc00000000000 */
        /* <DEDUP_REMOVED lines=14> */
.L_x_2:


//--------------------- .nv.shared.reserved.0     --------------------------
	.section	.nv.shared.reserved.0,"aw",@nobits
	.weak		__nv_reservedSMEM_offset_0_alias
	.size		__nv_reservedSMEM_offset_0_alias, 0, 64
	.other		__nv_reservedSMEM_offset_0_alias,@"STO_CUDA_RESERVED_SHARED STV_DEFAULT"
__nv_reservedSMEM_offset_0_alias:
	.zero		0
	.zero		64


//--------------------- .nv.constant0._Z12sumOfSquaresPiS_Pl --------------------------
	.section	.nv.constant0._Z12sumOfSquaresPiS_Pl,"a",@progbits
	.sectionflags	@""
	.align	4
.nv.constant0._Z12sumOfSquaresPiS_Pl:
	.zero		920


//--------------------- SYMBOLS --------------------------

	.type		.nv.reservedSmem.offset0,@object
	.size		.nv.reservedSmem.offset0,0x4
